//
// Generated by NVIDIA NVVM Compiler
//
// Compiler Build ID: CL-36424714
// Cuda compilation tools, release 13.0, V13.0.88
// Based on NVVM 20.0.0
//

.version 9.0
.target sm_100
.address_size 64

	// .globl	_Z18stratify_none_getDPfPiS0_ifS_

.visible .entry _Z18stratify_none_getDPfPiS0_ifS_(
	.param .u64 .ptr .align 1 _Z18stratify_none_getDPfPiS0_ifS__param_0,
	.param .u64 .ptr .align 1 _Z18stratify_none_getDPfPiS0_ifS__param_1,
	.param .u64 .ptr .align 1 _Z18stratify_none_getDPfPiS0_ifS__param_2,
	.param .u32 _Z18stratify_none_getDPfPiS0_ifS__param_3,
	.param .f32 _Z18stratify_none_getDPfPiS0_ifS__param_4,
	.param .u64 .ptr .align 1 _Z18stratify_none_getDPfPiS0_ifS__param_5
)
{
	.reg .pred 	%p<41>;
	.reg .b32 	%r<146>;
	.reg .b32 	%f<37>;
	.reg .b64 	%rd<81>;

	ld.param.u64 	%rd6, [_Z18stratify_none_getDPfPiS0_ifS__param_0];
	ld.param.u64 	%rd5, [_Z18stratify_none_getDPfPiS0_ifS__param_1];
	ld.param.u64 	%rd7, [_Z18stratify_none_getDPfPiS0_ifS__param_2];
	ld.param.f32 	%f3, [_Z18stratify_none_getDPfPiS0_ifS__param_4];
	ld.param.u64 	%rd8, [_Z18stratify_none_getDPfPiS0_ifS__param_5];
	cvta.to.global.u64 	%rd1, %rd7;
	cvta.to.global.u64 	%rd2, %rd6;
	cvta.to.global.u64 	%rd9, %rd8;
	mov.u32 	%r1, %tid.x;
	mul.wide.u32 	%rd10, %r1, 4;
	add.s64 	%rd3, %rd9, %rd10;
	mov.b32 	%r36, 0;
	st.global.u32 	[%rd3], %r36;
	add.s64 	%rd11, %rd2, %rd10;
	ld.global.f32 	%f4, [%rd11];
	setp.eq.f32 	%p1, %f4, 0f00000000;
	@%p1 bra 	$L__BB0_17;
	cvta.to.global.u64 	%rd12, %rd5;
	add.s64 	%rd14, %rd12, %rd10;
	ld.global.u32 	%r134, [%rd14];
	ld.global.u32 	%r3, [%rd14+4];
	setp.ge.s32 	%p2, %r134, %r3;
	mov.f32 	%f36, 0f00000000;
	@%p2 bra 	$L__BB0_15;
	add.s32 	%r39, %r134, 1;
	max.s32 	%r40, %r3, %r39;
	sub.s32 	%r4, %r40, %r134;
	and.b32  	%r5, %r4, 15;
	sub.s32 	%r41, %r134, %r40;
	setp.gt.u32 	%p3, %r41, -16;
	mov.b32 	%r145, 0;
	@%p3 bra 	$L__BB0_5;
	and.b32  	%r43, %r4, -16;
	neg.s32 	%r130, %r43;
	add.s64 	%rd4, %rd1, 32;
	mov.b32 	%r145, 0;
$L__BB0_4:
	.pragma "nounroll";
	mul.wide.s32 	%rd15, %r134, 4;
	add.s64 	%rd16, %rd4, %rd15;
	ld.global.u32 	%r44, [%rd16+-32];
	mul.wide.s32 	%rd17, %r44, 4;
	add.s64 	%rd18, %rd2, %rd17;
	ld.global.f32 	%f6, [%rd18];
	setp.neu.f32 	%p4, %f6, 0f00000000;
	selp.u32 	%r45, 1, 0, %p4;
	add.s32 	%r46, %r145, %r45;
	ld.global.u32 	%r47, [%rd16+-28];
	mul.wide.s32 	%rd19, %r47, 4;
	add.s64 	%rd20, %rd2, %rd19;
	ld.global.f32 	%f7, [%rd20];
	setp.neu.f32 	%p5, %f7, 0f00000000;
	selp.u32 	%r48, 1, 0, %p5;
	add.s32 	%r49, %r46, %r48;
	ld.global.u32 	%r50, [%rd16+-24];
	mul.wide.s32 	%rd21, %r50, 4;
	add.s64 	%rd22, %rd2, %rd21;
	ld.global.f32 	%f8, [%rd22];
	setp.neu.f32 	%p6, %f8, 0f00000000;
	selp.u32 	%r51, 1, 0, %p6;
	add.s32 	%r52, %r49, %r51;
	ld.global.u32 	%r53, [%rd16+-20];
	mul.wide.s32 	%rd23, %r53, 4;
	add.s64 	%rd24, %rd2, %rd23;
	ld.global.f32 	%f9, [%rd24];
	setp.neu.f32 	%p7, %f9, 0f00000000;
	selp.u32 	%r54, 1, 0, %p7;
	add.s32 	%r55, %r52, %r54;
	ld.global.u32 	%r56, [%rd16+-16];
	mul.wide.s32 	%rd25, %r56, 4;
	add.s64 	%rd26, %rd2, %rd25;
	ld.global.f32 	%f10, [%rd26];
	setp.neu.f32 	%p8, %f10, 0f00000000;
	selp.u32 	%r57, 1, 0, %p8;
	add.s32 	%r58, %r55, %r57;
	ld.global.u32 	%r59, [%rd16+-12];
	mul.wide.s32 	%rd27, %r59, 4;
	add.s64 	%rd28, %rd2, %rd27;
	ld.global.f32 	%f11, [%rd28];
	setp.neu.f32 	%p9, %f11, 0f00000000;
	selp.u32 	%r60, 1, 0, %p9;
	add.s32 	%r61, %r58, %r60;
	ld.global.u32 	%r62, [%rd16+-8];
	mul.wide.s32 	%rd29, %r62, 4;
	add.s64 	%rd30, %rd2, %rd29;
	ld.global.f32 	%f12, [%rd30];
	setp.neu.f32 	%p10, %f12, 0f00000000;
	selp.u32 	%r63, 1, 0, %p10;
	add.s32 	%r64, %r61, %r63;
	ld.global.u32 	%r65, [%rd16+-4];
	mul.wide.s32 	%rd31, %r65, 4;
	add.s64 	%rd32, %rd2, %rd31;
	ld.global.f32 	%f13, [%rd32];
	setp.neu.f32 	%p11, %f13, 0f00000000;
	selp.u32 	%r66, 1, 0, %p11;
	add.s32 	%r67, %r64, %r66;
	ld.global.u32 	%r68, [%rd16];
	mul.wide.s32 	%rd33, %r68, 4;
	add.s64 	%rd34, %rd2, %rd33;
	ld.global.f32 	%f14, [%rd34];
	setp.neu.f32 	%p12, %f14, 0f00000000;
	selp.u32 	%r69, 1, 0, %p12;
	add.s32 	%r70, %r67, %r69;
	ld.global.u32 	%r71, [%rd16+4];
	mul.wide.s32 	%rd35, %r71, 4;
	add.s64 	%rd36, %rd2, %rd35;
	ld.global.f32 	%f15, [%rd36];
	setp.neu.f32 	%p13, %f15, 0f00000000;
	selp.u32 	%r72, 1, 0, %p13;
	add.s32 	%r73, %r70, %r72;
	ld.global.u32 	%r74, [%rd16+8];
	mul.wide.s32 	%rd37, %r74, 4;
	add.s64 	%rd38, %rd2, %rd37;
	ld.global.f32 	%f16, [%rd38];
	setp.neu.f32 	%p14, %f16, 0f00000000;
	selp.u32 	%r75, 1, 0, %p14;
	add.s32 	%r76, %r73, %r75;
	ld.global.u32 	%r77, [%rd16+12];
	mul.wide.s32 	%rd39, %r77, 4;
	add.s64 	%rd40, %rd2, %rd39;
	ld.global.f32 	%f17, [%rd40];
	setp.neu.f32 	%p15, %f17, 0f00000000;
	selp.u32 	%r78, 1, 0, %p15;
	add.s32 	%r79, %r76, %r78;
	ld.global.u32 	%r80, [%rd16+16];
	mul.wide.s32 	%rd41, %r80, 4;
	add.s64 	%rd42, %rd2, %rd41;
	ld.global.f32 	%f18, [%rd42];
	setp.neu.f32 	%p16, %f18, 0f00000000;
	selp.u32 	%r81, 1, 0, %p16;
	add.s32 	%r82, %r79, %r81;
	ld.global.u32 	%r83, [%rd16+20];
	mul.wide.s32 	%rd43, %r83, 4;
	add.s64 	%rd44, %rd2, %rd43;
	ld.global.f32 	%f19, [%rd44];
	setp.neu.f32 	%p17, %f19, 0f00000000;
	selp.u32 	%r84, 1, 0, %p17;
	add.s32 	%r85, %r82, %r84;
	ld.global.u32 	%r86, [%rd16+24];
	mul.wide.s32 	%rd45, %r86, 4;
	add.s64 	%rd46, %rd2, %rd45;
	ld.global.f32 	%f20, [%rd46];
	setp.neu.f32 	%p18, %f20, 0f00000000;
	selp.u32 	%r87, 1, 0, %p18;
	add.s32 	%r88, %r85, %r87;
	ld.global.u32 	%r89, [%rd16+28];
	mul.wide.s32 	%rd47, %r89, 4;
	add.s64 	%rd48, %rd2, %rd47;
	ld.global.f32 	%f21, [%rd48];
	setp.neu.f32 	%p19, %f21, 0f00000000;
	selp.u32 	%r90, 1, 0, %p19;
	add.s32 	%r145, %r88, %r90;
	add.s32 	%r134, %r134, 16;
	add.s32 	%r130, %r130, 16;
	setp.ne.s32 	%p20, %r130, 0;
	@%p20 bra 	$L__BB0_4;
$L__BB0_5:
	setp.eq.s32 	%p21, %r5, 0;
	@%p21 bra 	$L__BB0_14;
	and.b32  	%r16, %r4, 7;
	setp.lt.u32 	%p22, %r5, 8;
	@%p22 bra 	$L__BB0_8;
	mul.wide.s32 	%rd49, %r134, 4;
	add.s64 	%rd50, %rd1, %rd49;
	ld.global.u32 	%r92, [%rd50];
	mul.wide.s32 	%rd51, %r92, 4;
	add.s64 	%rd52, %rd2, %rd51;
	ld.global.f32 	%f22, [%rd52];
	setp.neu.f32 	%p23, %f22, 0f00000000;
	selp.u32 	%r93, 1, 0, %p23;
	add.s32 	%r94, %r145, %r93;
	ld.global.u32 	%r95, [%rd50+4];
	mul.wide.s32 	%rd53, %r95, 4;
	add.s64 	%rd54, %rd2, %rd53;
	ld.global.f32 	%f23, [%rd54];
	setp.neu.f32 	%p24, %f23, 0f00000000;
	selp.u32 	%r96, 1, 0, %p24;
	add.s32 	%r97, %r94, %r96;
	ld.global.u32 	%r98, [%rd50+8];
	mul.wide.s32 	%rd55, %r98, 4;
	add.s64 	%rd56, %rd2, %rd55;
	ld.global.f32 	%f24, [%rd56];
	setp.neu.f32 	%p25, %f24, 0f00000000;
	selp.u32 	%r99, 1, 0, %p25;
	add.s32 	%r100, %r97, %r99;
	ld.global.u32 	%r101, [%rd50+12];
	mul.wide.s32 	%rd57, %r101, 4;
	add.s64 	%rd58, %rd2, %rd57;
	ld.global.f32 	%f25, [%rd58];
	setp.neu.f32 	%p26, %f25, 0f00000000;
	selp.u32 	%r102, 1, 0, %p26;
	add.s32 	%r103, %r100, %r102;
	ld.global.u32 	%r104, [%rd50+16];
	mul.wide.s32 	%rd59, %r104, 4;
	add.s64 	%rd60, %rd2, %rd59;
	ld.global.f32 	%f26, [%rd60];
	setp.neu.f32 	%p27, %f26, 0f00000000;
	selp.u32 	%r105, 1, 0, %p27;
	add.s32 	%r106, %r103, %r105;
	ld.global.u32 	%r107, [%rd50+20];
	mul.wide.s32 	%rd61, %r107, 4;
	add.s64 	%rd62, %rd2, %rd61;
	ld.global.f32 	%f27, [%rd62];
	setp.neu.f32 	%p28, %f27, 0f00000000;
	selp.u32 	%r108, 1, 0, %p28;
	add.s32 	%r109, %r106, %r108;
	ld.global.u32 	%r110, [%rd50+24];
	mul.wide.s32 	%rd63, %r110, 4;
	add.s64 	%rd64, %rd2, %rd63;
	ld.global.f32 	%f28, [%rd64];
	setp.neu.f32 	%p29, %f28, 0f00000000;
	selp.u32 	%r111, 1, 0, %p29;
	add.s32 	%r112, %r109, %r111;
	ld.global.u32 	%r113, [%rd50+28];
	mul.wide.s32 	%rd65, %r113, 4;
	add.s64 	%rd66, %rd2, %rd65;
	ld.global.f32 	%f29, [%rd66];
	setp.neu.f32 	%p30, %f29, 0f00000000;
	selp.u32 	%r114, 1, 0, %p30;
	add.s32 	%r145, %r112, %r114;
	add.s32 	%r134, %r134, 8;
$L__BB0_8:
	setp.eq.s32 	%p31, %r16, 0;
	@%p31 bra 	$L__BB0_14;
	and.b32  	%r22, %r4, 3;
	setp.lt.u32 	%p32, %r16, 4;
	@%p32 bra 	$L__BB0_11;
	mul.wide.s32 	%rd67, %r134, 4;
	add.s64 	%rd68, %rd1, %rd67;
	ld.global.u32 	%r116, [%rd68];
	mul.wide.s32 	%rd69, %r116, 4;
	add.s64 	%rd70, %rd2, %rd69;
	ld.global.f32 	%f30, [%rd70];
	setp.neu.f32 	%p33, %f30, 0f00000000;
	selp.u32 	%r117, 1, 0, %p33;
	add.s32 	%r118, %r145, %r117;
	ld.global.u32 	%r119, [%rd68+4];
	mul.wide.s32 	%rd71, %r119, 4;
	add.s64 	%rd72, %rd2, %rd71;
	ld.global.f32 	%f31, [%rd72];
	setp.neu.f32 	%p34, %f31, 0f00000000;
	selp.u32 	%r120, 1, 0, %p34;
	add.s32 	%r121, %r118, %r120;
	ld.global.u32 	%r122, [%rd68+8];
	mul.wide.s32 	%rd73, %r122, 4;
	add.s64 	%rd74, %rd2, %rd73;
	ld.global.f32 	%f32, [%rd74];
	setp.neu.f32 	%p35, %f32, 0f00000000;
	selp.u32 	%r123, 1, 0, %p35;
	add.s32 	%r124, %r121, %r123;
	ld.global.u32 	%r125, [%rd68+12];
	mul.wide.s32 	%rd75, %r125, 4;
	add.s64 	%rd76, %rd2, %rd75;
	ld.global.f32 	%f33, [%rd76];
	setp.neu.f32 	%p36, %f33, 0f00000000;
	selp.u32 	%r126, 1, 0, %p36;
	add.s32 	%r145, %r124, %r126;
	add.s32 	%r134, %r134, 4;
$L__BB0_11:
	setp.eq.s32 	%p37, %r22, 0;
	@%p37 bra 	$L__BB0_14;
	neg.s32 	%r142, %r22;
$L__BB0_13:
	.pragma "nounroll";
	mul.wide.s32 	%rd77, %r134, 4;
	add.s64 	%rd78, %rd1, %rd77;
	ld.global.u32 	%r127, [%rd78];
	mul.wide.s32 	%rd79, %r127, 4;
	add.s64 	%rd80, %rd2, %rd79;
	ld.global.f32 	%f34, [%rd80];
	setp.neu.f32 	%p38, %f34, 0f00000000;
	selp.u32 	%r128, 1, 0, %p38;
	add.s32 	%r145, %r145, %r128;
	add.s32 	%r134, %r134, 1;
	add.s32 	%r142, %r142, 1;
	setp.ne.s32 	%p39, %r142, 0;
	@%p39 bra 	$L__BB0_13;
$L__BB0_14:
	cvt.rn.f32.u32 	%f36, %r145;
$L__BB0_15:
	mul.f32 	%f35, %f3, 0f00000000;
	setp.gtu.f32 	%p40, %f35, %f36;
	@%p40 bra 	$L__BB0_17;
	mov.b32 	%r129, 1065353216;
	st.global.u32 	[%rd3], %r129;
$L__BB0_17:
	ret;

}


// ===== COMPILED SASS (sm_100) =====

	.target	sm_100

	.elftype	@"ET_EXEC"


//--------------------- .note.nv.tkinfo           --------------------------
	.section	.note.nv.tkinfo,"",@"SHT_NOTE"
	.sectionflags	@"SHF_NOTE_NV_TKINFO"
	.tkinfo
        /*0018*/ 	.word	0x00000002
        /*0030*/ 	.string	""
        /*0030*/ 	.string	"ptxas"
        /*0030*/ 	.string	"Cuda compilation tools, release 13.0, V13.0.88"
        /*0030*/ 	.string	"Build cuda_13.0.r13.0/compiler.36424714_0"
        /*0030*/ 	.string	"-arch sm_100 -m 64 "



//--------------------- .note.nv.cuinfo           --------------------------
	.section	.note.nv.cuinfo,"",@"SHT_NOTE"
	.sectionflags	@"SHF_NOTE_NV_CUINFO"
        /*0018*/ 	.short	0x0002
        /*001a*/ 	.short	0x0064
        /*001c*/ 	.short	0x0082
	.zero		2


//--------------------- .nv.info                  --------------------------
	.section	.nv.info,"",@"SHT_CUDA_INFO"
	.align	4


	//----- nvinfo : EIATTR_REGCOUNT
	.align		4
        /*0000*/ 	.byte	0x04, 0x2f
        /*0002*/ 	.short	(.L_1 - .L_0)
	.align		4
.L_0:
        /*0004*/ 	.word	index@(_Z18stratify_none_getDPfPiS0_ifS_)
        /*0008*/ 	.word	0x00000020


	//----- nvinfo : EIATTR_FRAME_SIZE
	.align		4
.L_1:
        /*000c*/ 	.byte	0x04, 0x11
        /*000e*/ 	.short	(.L_3 - .L_2)
	.align		4
.L_2:
        /*0010*/ 	.word	index@(_Z18stratify_none_getDPfPiS0_ifS_)
        /*0014*/ 	.word	0x00000000


	//----- nvinfo : EIATTR_MIN_STACK_SIZE
	.align		4
.L_3:
        /*0018*/ 	.byte	0x04, 0x12
        /*001a*/ 	.short	(.L_5 - .L_4)
	.align		4
.L_4:
        /*001c*/ 	.word	index@(_Z18stratify_none_getDPfPiS0_ifS_)
        /*0020*/ 	.word	0x00000000
.L_5:


//--------------------- .nv.compat                --------------------------
	.section	.nv.compat,"",@"SHT_CUDA_COMPAT_INFO"
	.align	4
        /*0000*/ 	.byte	0x02, 0x09, 0x00, 0x00, 0x02, 0x02, 0x01, 0x00, 0x02, 0x05, 0x05, 0x00, 0x03, 0x07, 0x01, 0x01
        /*0010*/ 	.byte	0x02, 0x03, 0x00, 0x00, 0x02, 0x06, 0x01, 0x00, 0x04, 0x0b, 0x08, 0x00, 0x09, 0x00, 0x00, 0x00
        /*0020*/ 	.byte	0x00, 0x00, 0x00, 0x00


//--------------------- .nv.info._Z18stratify_none_getDPfPiS0_ifS_ --------------------------
	.section	.nv.info._Z18stratify_none_getDPfPiS0_ifS_,"",@"SHT_CUDA_INFO"
	.sectionflags	@""
	.align	4


	//----- nvinfo : EIATTR_CUDA_API_VERSION
	.align		4
        /*0000*/ 	.byte	0x04, 0x37
        /*0002*/ 	.short	(.L_7 - .L_6)
.L_6:
        /*0004*/ 	.word	0x00000082


	//----- nvinfo : EIATTR_KPARAM_INFO
	.align		4
.L_7:
        /*0008*/ 	.byte	0x04, 0x17
        /*000a*/ 	.short	(.L_9 - .L_8)
.L_8:
        /*000c*/ 	.word	0x00000000
        /*0010*/ 	.short	0x0005
        /*0012*/ 	.short	0x0020
        /*0014*/ 	.byte	0x00, 0xf5, 0x21, 0x00


	//----- nvinfo : EIATTR_KPARAM_INFO
	.align		4
.L_9:
        /*0018*/ 	.byte	0x04, 0x17
        /*001a*/ 	.short	(.L_11 - .L_10)
.L_10:
        /*001c*/ 	.word	0x00000000
        /*0020*/ 	.short	0x0004
        /*0022*/ 	.short	0x001c
        /*0024*/ 	.byte	0x00, 0xf0, 0x11, 0x00


	//----- nvinfo : EIATTR_KPARAM_INFO
	.align		4
.L_11:
        /*0028*/ 	.byte	0x04, 0x17
        /*002a*/ 	.short	(.L_13 - .L_12)
.L_12:
        /*002c*/ 	.word	0x00000000
        /*0030*/ 	.short	0x0003
        /*0032*/ 	.short	0x0018
        /*0034*/ 	.byte	0x00, 0xf0, 0x11, 0x00


	//----- nvinfo : EIATTR_KPARAM_INFO
	.align		4
.L_13:
        /*0038*/ 	.byte	0x04, 0x17
        /*003a*/ 	.short	(.L_15 - .L_14)
.L_14:
        /*003c*/ 	.word	0x00000000
        /*0040*/ 	.short	0x0002
        /*0042*/ 	.short	0x0010
        /*0044*/ 	.byte	0x00, 0xf5, 0x21, 0x00


	//----- nvinfo : EIATTR_KPARAM_INFO
	.align		4
.L_15:
        /*0048*/ 	.byte	0x04, 0x17
        /*004a*/ 	.short	(.L_17 - .L_16)
.L_16:
        /*004c*/ 	.word	0x00000000
        /*0050*/ 	.short	0x0001
        /*0052*/ 	.short	0x0008
        /*0054*/ 	.byte	0x00, 0xf5, 0x21, 0x00


	//----- nvinfo : EIATTR_KPARAM_INFO
	.align		4
.L_17:
        /*0058*/ 	.byte	0x04, 0x17
        /*005a*/ 	.short	(.L_19 - .L_18)
.L_18:
        /*005c*/ 	.word	0x00000000
        /*0060*/ 	.short	0x0000
        /*0062*/ 	.short	0x0000
        /*0064*/ 	.byte	0x00, 0xf5, 0x21, 0x00


	//----- nvinfo : EIATTR_SPARSE_MMA_MASK
	.align		4
.L_19:
        /*0068*/ 	.byte	0x03, 0x50
        /*006a*/ 	.short	0x0000


	//----- nvinfo : EIATTR_MAXREG_COUNT
	.align		4
        /*006c*/ 	.byte	0x03, 0x1b
        /*006e*/ 	.short	0x00ff


	//----- nvinfo : EIATTR_MERCURY_ISA_VERSION
	.align		4
        /*0070*/ 	.byte	0x03, 0x5f
        /*0072*/ 	.short	0x0101


	//----- nvinfo : EIATTR_VRC_CTA_INIT_COUNT
	.align		4
        /*0074*/ 	.byte	0x02, 0x4a
	.zero		1
	.zero		1


	//----- nvinfo : EIATTR_EXIT_INSTR_OFFSETS
	.align		4
        /*0078*/ 	.byte	0x04, 0x1c
        /*007a*/ 	.short	(.L_21 - .L_20)


	//   ....[0]....
.L_20:
        /*007c*/ 	.word	0x000000a0


	//   ....[1]....
        /*0080*/ 	.word	0x00000fa0


	//   ....[2]....
        /*0084*/ 	.word	0x00000fd0


	//----- nvinfo : EIATTR_CRS_STACK_SIZE
	.align		4
.L_21:
        /*0088*/ 	.byte	0x04, 0x1e
        /*008a*/ 	.short	(.L_23 - .L_22)
.L_22:
        /*008c*/ 	.word	0x00000000


	//----- nvinfo : EIATTR_CBANK_PARAM_SIZE
	.align		4
.L_23:
        /*0090*/ 	.byte	0x03, 0x19
        /*0092*/ 	.short	0x0028


	//----- nvinfo : EIATTR_PARAM_CBANK
	.align		4
        /*0094*/ 	.byte	0x04, 0x0a
        /*0096*/ 	.short	(.L_25 - .L_24)
	.align		4
.L_24:
        /*0098*/ 	.word	index@(.nv.constant0._Z18stratify_none_getDPfPiS0_ifS_)
        /*009c*/ 	.short	0x0380
        /*009e*/ 	.short	0x0028


	//----- nvinfo : EIATTR_SW_WAR
	.align		4
.L_25:
        /*00a0*/ 	.byte	0x04, 0x36
        /*00a2*/ 	.short	(.L_27 - .L_26)
.L_26:
        /*00a4*/ 	.word	0x00000008
.L_27:


//--------------------- .nv.callgraph             --------------------------
	.section	.nv.callgraph,"",@"SHT_CUDA_CALLGRAPH"
	.align	4
	.sectionentsize	8
	.align		4
        /*0000*/ 	.word	0x00000000
	.align		4
        /*0004*/ 	.word	0xffffffff
	.align		4
        /*0008*/ 	.word	0x00000000
	.align		4
        /*000c*/ 	.word	0xfffffffe
	.align		4
        /*0010*/ 	.word	0x00000000
	.align		4
        /*0014*/ 	.word	0xfffffffd
	.align		4
        /*0018*/ 	.word	0x00000000
	.align		4
        /*001c*/ 	.word	0xfffffffc


//--------------------- .text._Z18stratify_none_getDPfPiS0_ifS_ --------------------------
	.section	.text._Z18stratify_none_getDPfPiS0_ifS_,"ax",@progbits
	.align	128
        .global         _Z18stratify_none_getDPfPiS0_ifS_
        .type           _Z18stratify_none_getDPfPiS0_ifS_,@function
        .size           _Z18stratify_none_getDPfPiS0_ifS_,(.L_x_13 - _Z18stratify_none_getDPfPiS0_ifS_)
        .other          _Z18stratify_none_getDPfPiS0_ifS_,@"STO_CUDA_ENTRY STV_DEFAULT"
_Z18stratify_none_getDPfPiS0_ifS_:
.text._Z18stratify_none_getDPfPiS0_ifS_:
[----:B------:R-:W-:Y:S01]  /*0000*/  LDC R1, c[0x0][0x37c] ;  /* 0x0000df00ff017b82 */ /* 0x000fe20000000800 */
[----:B------:R-:W0:Y:S07]  /*0010*/  S2R R5, SR_TID.X ;  /* 0x0000000000057919 */ /* 0x000e2e0000002100 */
[----:B------:R-:W0:Y:S01]  /*0020*/  LDC.64 R12, c[0x0][0x3a0] ;  /* 0x0000e800ff0c7b82 */ /* 0x000e220000000a00 */
[----:B------:R-:W1:Y:S07]  /*0030*/  LDCU.64 UR4, c[0x0][0x358] ;  /* 0x00006b00ff0477ac */ /* 0x000e6e0008000a00 */
[----:B------:R-:W2:Y:S01]  /*0040*/  LDC.64 R10, c[0x0][0x380] ;  /* 0x0000e000ff0a7b82 */ /* 0x000ea20000000a00 */
[----:B0-----:R-:W-:-:S04]  /*0050*/  IMAD.WIDE.U32 R12, R5, 0x4, R12 ;  /* 0x00000004050c7825 */ /* 0x001fc800078e000c */
[----:B--2---:R-:W-:Y:S01]  /*0060*/  IMAD.WIDE.U32 R2, R5, 0x4, R10 ;  /* 0x0000000405027825 */ /* 0x004fe200078e000a */
[----:B-1----:R0:W-:Y:S05]  /*0070*/  STG.E desc[UR4][R12.64], RZ ;  /* 0x000000ff0c007986 */ /* 0x0021ea000c101904 */
[----:B------:R-:W2:Y:S02]  /*0080*/  LDG.E R2, desc[UR4][R2.64] ;  /* 0x0000000402027981 */ /* 0x000ea4000c1e1900 */
[----:B--2---:R-:W-:-:S13]  /*0090*/  FSETP.NEU.AND P0, PT, R2, RZ, PT ;  /* 0x000000ff0200720b */ /* 0x004fda0003f0d000 */
[----:B0-----:R-:W-:Y:S05]  /*00a0*/  @!P0 EXIT ;  /* 0x000000000000894d */ /* 0x001fea0003800000 */
[----:B------:R-:W0:Y:S02]  /*00b0*/  LDC.64 R2, c[0x0][0x388] ;  /* 0x0000e200ff027b82 */ /* 0x000e240000000a00 */
[----:B0-----:R-:W-:-:S05]  /*00c0*/  IMAD.WIDE.U32 R2, R5, 0x4, R2 ;  /* 0x0000000405027825 */ /* 0x001fca00078e0002 */
[----:B------:R-:W2:Y:S04]  /*00d0*/  LDG.E R4, desc[UR4][R2.64] ;  /* 0x0000000402047981 */ /* 0x000ea8000c1e1900 */
[----:B------:R-:W2:Y:S01]  /*00e0*/  LDG.E R5, desc[UR4][R2.64+0x4] ;  /* 0x0000040402057981 */ /* 0x000ea2000c1e1900 */
[----:B------:R-:W-:Y:S01]  /*00f0*/  BSSY.RECONVERGENT B0, `(.L_x_0) ;  /* 0x00000e7000007945 */ /* 0x000fe20003800200 */
[----:B------:R-:W-:Y:S01]  /*0100*/  IMAD.MOV.U32 R0, RZ, RZ, RZ ;  /* 0x000000ffff007224 */ /* 0x000fe200078e00ff */
[----:B--2---:R-:W-:-:S13]  /*0110*/  ISETP.GE.AND P0, PT, R4, R5, PT ;  /* 0x000000050400720c */ /* 0x004fda0003f06270 */
[----:B------:R-:W-:Y:S05]  /*0120*/  @P0 BRA `(.L_x_1) ;  /* 0x0000000c008c0947 */ /* 0x000fea0003800000 */
[C---:B------:R-:W-:Y:S01]  /*0130*/  VIADDMNMX R5, R4.reuse, 0x1, R5, !PT ;  /* 0x0000000104057846 */ /* 0x040fe20007800105 */
[----:B------:R-:W-:Y:S04]  /*0140*/  BSSY.RECONVERGENT B1, `(.L_x_2) ;  /* 0x0000073000017945 */ /* 0x000fe80003800200 */
[----:B------:R-:W-:Y:S01]  /*0150*/  IMAD.IADD R2, R5, 0x1, -R4 ;  /* 0x0000000105027824 */ /* 0x000fe200078e0a04 */
[----:B------:R-:W-:-:S04]  /*0160*/  IADD3 R5, PT, PT, R4, -R5, RZ ;  /* 0x8000000504057210 */ /* 0x000fc80007ffe0ff */
[----:B------:R-:W-:Y:S01]  /*0170*/  ISETP.GT.U32.AND P1, PT, R5, -0x10, PT ;  /* 0xfffffff00500780c */ /* 0x000fe20003f24070 */
[----:B------:R-:W-:Y:S01]  /*0180*/  IMAD.MOV.U32 R5, RZ, RZ, RZ ;  /* 0x000000ffff057224 */ /* 0x000fe200078e00ff */
[----:B------:R-:W-:-:S04]  /*0190*/  LOP3.LUT R3, R2, 0xf, RZ, 0xc0, !PT ;  /* 0x0000000f02037812 */ /* 0x000fc800078ec0ff */
[----:B------:R-:W-:-:S07]  /*01a0*/  ISETP.NE.AND P0, PT, R3, RZ, PT ;  /* 0x000000ff0300720c */ /* 0x000fce0003f05270 */
[----:B------:R-:W-:Y:S06]  /*01b0*/  @P1 BRA `(.L_x_3) ;  /* 0x0000000400ac1947 */ /* 0x000fec0003800000 */
[----:B------:R-:W0:Y:S01]  /*01c0*/  LDC.64 R14, c[0x0][0x390] ;  /* 0x0000e400ff0e7b82 */ /* 0x000e220000000a00 */
[----:B------:R-:W-:Y:S01]  /*01d0*/  LOP3.LUT R0, R2, 0xfffffff0, RZ, 0xc0, !PT ;  /* 0xfffffff002007812 */ /* 0x000fe200078ec0ff */
[----:B------:R-:W-:-:S03]  /*01e0*/  IMAD.MOV.U32 R5, RZ, RZ, RZ ;  /* 0x000000ffff057224 */ /* 0x000fc600078e00ff */
[----:B------:R-:W-:Y:S02]  /*01f0*/  IADD3 R0, PT, PT, -R0, RZ, RZ ;  /* 0x000000ff00007210 */ /* 0x000fe40007ffe1ff */
[----:B0-----:R-:W-:-:S05]  /*0200*/  IADD3 R14, P1, PT, R14, 0x20, RZ ;  /* 0x000000200e0e7810 */ /* 0x001fca0007f3e0ff */
[----:B------:R-:W-:-:S08]  /*0210*/  IMAD.X R15, RZ, RZ, R15, P1 ;  /* 0x000000ffff0f7224 */ /* 0x000fd000008e060f */
.L_x_4:
[----:B------:R-:W-:-:S05]  /*0220*/  IMAD.WIDE R16, R4, 0x4, R14 ;  /* 0x0000000404107825 */ /* 0x000fca00078e020e */
[----:B------:R-:W2:Y:S04]  /*0230*/  LDG.E R19, desc[UR4][R16.64+-0x20] ;  /* 0xffffe00410137981 */ /* 0x000ea8000c1e1900 */
[----:B------:R-:W3:Y:S04]  /*0240*/  LDG.E R25, desc[UR4][R16.64+-0x1c] ;  /* 0xffffe40410197981 */ /* 0x000ee8000c1e1900 */
[----:B------:R-:W4:Y:S04]  /*0250*/  LDG.E R26, desc[UR4][R16.64+-0x18] ;  /* 0xffffe804101a7981 */ /* 0x000f28000c1e1900 */
[----:B------:R-:W5:Y:S04]  /*0260*/  LDG.E R6, desc[UR4][R16.64+-0x14] ;  /* 0xffffec0410067981 */ /* 0x000f68000c1e1900 */
        /* <DEDUP_REMOVED lines=8> */
[----:B------:R-:W5:Y:S01]  /*02f0*/  LDG.E R29, desc[UR4][R16.64+0x10] ;  /* 0x00001004101d7981 */ /* 0x000f62000c1e1900 */
[----:B--2---:R-:W-:-:S04]  /*0300*/  IMAD.WIDE R18, R19, 0x4, R10 ;  /* 0x0000000413127825 */ /* 0x004fc800078e020a */
[----:B---3--:R-:W-:Y:S02]  /*0310*/  IMAD.WIDE R24, R25, 0x4, R10 ;  /* 0x0000000419187825 */ /* 0x008fe400078e020a */
[----:B------:R-:W2:Y:S04]  /*0320*/  LDG.E R18, desc[UR4][R18.64] ;  /* 0x0000000412127981 */ /* 0x000ea8000c1e1900 */
[----:B------:R-:W3:Y:S04]  /*0330*/  LDG.E R24, desc[UR4][R24.64] ;  /* 0x0000000418187981 */ /* 0x000ee8000c1e1900 */
[----:B------:R-:W5:Y:S01]  /*0340*/  LDG.E R25, desc[UR4][R16.64+0x14] ;  /* 0x0000140410197981 */ /* 0x000f62000c1e1900 */
[----:B--2---:R-:W-:-:S02]  /*0350*/  FSETP.NEU.AND P1, PT, R18, RZ, PT ;  /* 0x000000ff1200720b */ /* 0x004fc40003f2d000 */
[----:B---3--:R-:W-:Y:S01]  /*0360*/  FSETP.NEU.AND P2, PT, R24, RZ, PT ;  /* 0x000000ff1800720b */ /* 0x008fe20003f4d000 */
[----:B------:R-:W-:-:S10]  /*0370*/  VIADD R18, R5, 0x1 ;  /* 0x0000000105127836 */ /* 0x000fd40000000000 */
[----:B------:R-:W-:-:S05]  /*0380*/  @!P1 IADD3 R18, PT, PT, R5, RZ, RZ ;  /* 0x000000ff05129210 */ /* 0x000fca0007ffe0ff */
[----:B------:R-:W-:Y:S02]  /*0390*/  VIADD R5, R18, 0x1 ;  /* 0x0000000112057836 */ /* 0x000fe40000000000 */
[----:B------:R-:W-:Y:S02]  /*03a0*/  @!P2 IMAD.MOV R5, RZ, RZ, R18 ;  /* 0x000000ffff05a224 */ /* 0x000fe400078e0212 */
[----:B----4-:R-:W-:-:S05]  /*03b0*/  IMAD.WIDE R18, R26, 0x4, R10 ;  /* 0x000000041a127825 */ /* 0x010fca00078e020a */
[----:B------:R5:W2:Y:S02]  /*03c0*/  LDG.E R24, desc[UR4][R18.64] ;  /* 0x0000000412187981 */ /* 0x000aa4000c1e1900 */
[----:B-----5:R-:W-:-:S05]  /*03d0*/  IMAD.WIDE R18, R6, 0x4, R10 ;  /* 0x0000000406127825 */ /* 0x020fca00078e020a */
[----:B------:R0:W3:Y:S01]  /*03e0*/  LDG.E R6, desc[UR4][R18.64] ;  /* 0x0000000412067981 */ /* 0x0000e2000c1e1900 */
[----:B------:R-:W-:-:S06]  /*03f0*/  IMAD.WIDE R26, R27, 0x4, R10 ;  /* 0x000000041b1a7825 */ /* 0x000fcc00078e020a */
[----:B------:R-:W4:Y:S01]  /*0400*/  LDG.E R27, desc[UR4][R26.64] ;  /* 0x000000041a1b7981 */ /* 0x000f22000c1e1900 */
[----:B0-----:R-:W-:-:S05]  /*0410*/  IMAD.WIDE R18, R22, 0x4, R10 ;  /* 0x0000000416127825 */ /* 0x001fca00078e020a */
[----:B------:R0:W5:Y:S01]  /*0420*/  LDG.E R28, desc[UR4][R18.64] ;  /* 0x00000004121c7981 */ /* 0x000162000c1e1900 */
[----:B------:R-:W-:-:S06]  /*0430*/  IMAD.WIDE R22, R23, 0x4, R10 ;  /* 0x0000000417167825 */ /* 0x000fcc00078e020a */
[----:B------:R-:W4:Y:S01]  /*0440*/  LDG.E R23, desc[UR4][R22.64] ;  /* 0x0000000416177981 */ /* 0x000f22000c1e1900 */
[----:B0-----:R-:W-:-:S05]  /*0450*/  IMAD.WIDE R18, R20, 0x4, R10 ;  /* 0x0000000414127825 */ /* 0x001fca00078e020a */
[----:B------:R0:W4:Y:S01]  /*0460*/  LDG.E R26, desc[UR4][R18.64] ;  /* 0x00000004121a7981 */ /* 0x000122000c1e1900 */
[----:B------:R-:W-:-:S04]  /*0470*/  IMAD.WIDE R20, R21, 0x4, R10 ;  /* 0x0000000415147825 */ /* 0x000fc800078e020a */
[----:B0-----:R-:W-:-:S05]  /*0480*/  IMAD.WIDE R18, R8, 0x4, R10 ;  /* 0x0000000408127825 */ /* 0x001fca00078e020a */
[----:B------:R0:W4:Y:S02]  /*0490*/  LDG.E R22, desc[UR4][R18.64] ;  /* 0x0000000412167981 */ /* 0x000124000c1e1900 */
[--C-:B0-----:R-:W-:Y:S02]  /*04a0*/  IMAD.WIDE R18, R7, 0x4, R10.reuse ;  /* 0x0000000407127825 */ /* 0x101fe400078e020a */
[----:B------:R0:W4:Y:S02]  /*04b0*/  LDG.E R7, desc[UR4][R20.64] ;  /* 0x0000000414077981 */ /* 0x000124000c1e1900 */
[--C-:B0-----:R-:W-:Y:S02]  /*04c0*/  IMAD.WIDE R20, R25, 0x4, R10.reuse ;  /* 0x0000000419147825 */ /* 0x101fe400078e020a */
[----:B------:R-:W3:Y:S02]  /*04d0*/  LDG.E R25, desc[UR4][R16.64+0x18] ;  /* 0x0000180410197981 */ /* 0x000ee4000c1e1900 */
[----:B------:R-:W-:-:S02]  /*04e0*/  IMAD.WIDE R8, R9, 0x4, R10 ;  /* 0x0000000409087825 */ /* 0x000fc400078e020a */
[----:B------:R-:W4:Y:S04]  /*04f0*/  LDG.E R20, desc[UR4][R20.64] ;  /* 0x0000000414147981 */ /* 0x000f28000c1e1900 */
[----:B------:R-:W4:Y:S04]  /*0500*/  LDG.E R9, desc[UR4][R8.64] ;  /* 0x0000000408097981 */ /* 0x000f28000c1e1900 */
[----:B------:R-:W5:Y:S04]  /*0510*/  LDG.E R17, desc[UR4][R16.64+0x1c] ;  /* 0x00001c0410117981 */ /* 0x000f68000c1e1900 */
[----:B------:R0:W4:Y:S02]  /*0520*/  LDG.E R8, desc[UR4][R18.64] ;  /* 0x0000000412087981 */ /* 0x000124000c1e1900 */
[----:B0-----:R-:W-:-:S05]  /*0530*/  IMAD.WIDE R18, R29, 0x4, R10 ;  /* 0x000000041d127825 */ /* 0x001fca00078e020a */
[----:B------:R3:W4:Y:S01]  /*0540*/  LDG.E R29, desc[UR4][R18.64] ;  /* 0x00000004121d7981 */ /* 0x000722000c1e1900 */
[----:B--2---:R-:W-:Y:S01]  /*0550*/  FSETP.NEU.AND P2, PT, R24, RZ, PT ;  /* 0x000000ff1800720b */ /* 0x004fe20003f4d000 */
[----:B---3--:R-:W-:-:S06]  /*0560*/  IMAD.WIDE R18, R25, 0x4, R10 ;  /* 0x0000000419127825 */ /* 0x008fcc00078e020a */
[----:B------:R-:W2:Y:S01]  /*0570*/  LDG.E R18, desc[UR4][R18.64] ;  /* 0x0000000412127981 */ /* 0x000ea2000c1e1900 */
[----:B-----5:R-:W-:-:S06]  /*0580*/  IMAD.WIDE R24, R17, 0x4, R10 ;  /* 0x0000000411187825 */ /* 0x020fcc00078e020a */
[----:B------:R-:W3:Y:S01]  /*0590*/  LDG.E R24, desc[UR4][R24.64] ;  /* 0x0000000418187981 */ /* 0x000ee2000c1e1900 */
[----:B------:R-:W-:Y:S02]  /*05a0*/  FSETP.NEU.AND P1, PT, R6, RZ, PT ;  /* 0x000000ff0600720b */ /* 0x000fe40003f2d000 */
[----:B------:R-:W-:Y:S01]  /*05b0*/  IADD3 R6, PT, PT, R5, 0x1, RZ ;  /* 0x0000000105067810 */ /* 0x000fe20007ffe0ff */
[----:B------:R-:W-:Y:S01]  /*05c0*/  @!P2 IMAD.MOV R6, RZ, RZ, R5 ;  /* 0x000000ffff06a224 */ /* 0x000fe200078e0205 */
[----:B------:R-:W-:-:S03]  /*05d0*/  FSETP.NEU.AND P2, PT, R28, RZ, PT ;  /* 0x000000ff1c00720b */ /* 0x000fc60003f4d000 */
[----:B------:R-:W-:-:S06]  /*05e0*/  VIADD R5, R6, 0x1 ;  /* 0x0000000106057836 */ /* 0x000fcc0000000000 */
[----:B------:R-:W-:Y:S02]  /*05f0*/  @!P1 IADD3 R5, PT, PT, R6, RZ, RZ ;  /* 0x000000ff06059210 */ /* 0x000fe40007ffe0ff */
[----:B----4-:R-:W-:-:S03]  /*0600*/  FSETP.NEU.AND P1, PT, R27, RZ, PT ;  /* 0x000000ff1b00720b */ /* 0x010fc60003f2d000 */
[----:B------:R-:W-:Y:S02]  /*0610*/  VIADD R6, R5, 0x1 ;  /* 0x0000000105067836 */ /* 0x000fe40000000000 */
[----:B------:R-:W-:Y:S01]  /*0620*/  @!P2 IMAD.MOV R6, RZ, RZ, R5 ;  /* 0x000000ffff06a224 */ /* 0x000fe200078e0205 */
[----:B------:R-:W-:-:S04]  /*0630*/  FSETP.NEU.AND P2, PT, R26, RZ, PT ;  /* 0x000000ff1a00720b */ /* 0x000fc80003f4d000 */
[----:B------:R-:W-:-:S03]  /*0640*/  IADD3 R5, PT, PT, R6, 0x1, RZ ;  /* 0x0000000106057810 */ /* 0x000fc60007ffe0ff */
[----:B------:R-:W-:Y:S01]  /*0650*/  @!P1 IMAD.MOV R5, RZ, RZ, R6 ;  /* 0x000000ffff059224 */ /* 0x000fe200078e0206 */
[----:B------:R-:W-:-:S03]  /*0660*/  FSETP.NEU.AND P1, PT, R23, RZ, PT ;  /* 0x000000ff1700720b */ /* 0x000fc60003f2d000 */
[C---:B------:R-:W-:Y:S02]  /*0670*/  VIADD R6, R5.reuse, 0x1 ;  /* 0x0000000105067836 */ /* 0x040fe40000000000 */
[----:B------:R-:W-:Y:S02]  /*0680*/  @!P2 IADD3 R6, PT, PT, R5, RZ, RZ ;  /* 0x000000ff0506a210 */ /* 0x000fe40007ffe0ff */
[----:B------:R-:W-:-:S03]  /*0690*/  FSETP.NEU.AND P2, PT, R22, RZ, PT ;  /* 0x000000ff1600720b */ /* 0x000fc60003f4d000 */
[----:B------:R-:W-:-:S03]  /*06a0*/  VIADD R5, R6, 0x1 ;  /* 0x0000000106057836 */ /* 0x000fc60000000000 */
[----:B------:R-:W-:Y:S01]  /*06b0*/  @!P1 IMAD.MOV R5, RZ, RZ, R6 ;  /* 0x000000ffff059224 */ /* 0x000fe200078e0206 */
[----:B------:R-:W-:-:S04]  /*06c0*/  FSETP.NEU.AND P1, PT, R9, RZ, PT ;  /* 0x000000ff0900720b */ /* 0x000fc80003f2d000 */
[----:B------:R-:W-:Y:S02]  /*06d0*/  IADD3 R6, PT, PT, R5, 0x1, RZ ;  /* 0x0000000105067810 */ /* 0x000fe40007ffe0ff */
        /* <DEDUP_REMOVED lines=12> */
[----:B------:R-:W-:Y:S02]  /*07a0*/  @!P2 IMAD.MOV R6, RZ, RZ, R5 ;  /* 0x000000ffff06a224 */ /* 0x000fe400078e0205 */
[----:B------:R-:W-:-:S03]  /*07b0*/  VIADD R0, R0, 0x10 ;  /* 0x0000001000007836 */ /* 0x000fc60000000000 */
[----:B------:R-:W-:Y:S02]  /*07c0*/  IADD3 R5, PT, PT, R6, 0x1, RZ ;  /* 0x0000000106057810 */ /* 0x000fe40007ffe0ff */
[----:B------:R-:W-:-:S05]  /*07d0*/  @!P1 IMAD.MOV R5, RZ, RZ, R6 ;  /* 0x000000ffff059224 */ /* 0x000fca00078e0206 */
[----:B------:R-:W-:Y:S02]  /*07e0*/  IADD3 R6, PT, PT, R5, 0x1, RZ ;  /* 0x0000000105067810 */ /* 0x000fe40007ffe0ff */
[----:B------:R-:W-:Y:S02]  /*07f0*/  IADD3 R4, PT, PT, R4, 0x10, RZ ;  /* 0x0000001004047810 */ /* 0x000fe40007ffe0ff */
[----:B--2---:R-:W-:-:S13]  /*0800*/  FSETP.NEU.AND P2, PT, R18, RZ, PT ;  /* 0x000000ff1200720b */ /* 0x004fda0003f4d000 */
[----:B------:R-:W-:Y:S02]  /*0810*/  @!P2 IADD3 R6, PT, PT, R5, RZ, RZ ;  /* 0x000000ff0506a210 */ /* 0x000fe40007ffe0ff */
[----:B------:R-:W-:Y:S02]  /*0820*/  ISETP.NE.AND P2, PT, R0, RZ, PT ;  /* 0x000000ff0000720c */ /* 0x000fe40003f45270 */
[----:B---3--:R-:W-:Y:S01]  /*0830*/  FSETP.NEU.AND P1, PT, R24, RZ, PT ;  /* 0x000000ff1800720b */ /* 0x008fe20003f2d000 */
[----:B------:R-:W-:-:S12]  /*0840*/  VIADD R5, R6, 0x1 ;  /* 0x0000000106057836 */ /* 0x000fd80000000000 */
[----:B------:R-:W-:Y:S01]  /*0850*/  @!P1 IMAD.MOV R5, RZ, RZ, R6 ;  /* 0x000000ffff059224 */ /* 0x000fe200078e0206 */
[----:B------:R-:W-:Y:S06]  /*0860*/  @P2 BRA `(.L_x_4) ;  /* 0xfffffff8006c2947 */ /* 0x000fec000383ffff */
.L_x_3:
[----:B------:R-:W-:Y:S05]  /*0870*/  BSYNC.RECONVERGENT B1 ;  /* 0x0000000000017941 */ /* 0x000fea0003800200 */
.L_x_2:
[----:B------:R-:W-:Y:S04]  /*0880*/  BSSY.RECONVERGENT B1, `(.L_x_5) ;  /* 0x000006c000017945 */ /* 0x000fe80003800200 */
[----:B------:R-:W-:Y:S05]  /*0890*/  @!P0 BRA `(.L_x_6) ;  /* 0x0000000400a88947 */ /* 0x000fea0003800000 */
[----:B------:R-:W-:Y:S01]  /*08a0*/  ISETP.GE.U32.AND P1, PT, R3, 0x8, PT ;  /* 0x000000080300780c */ /* 0x000fe20003f26070 */
[----:B------:R-:W-:Y:S01]  /*08b0*/  BSSY.RECONVERGENT B2, `(.L_x_7) ;  /* 0x0000037000027945 */ /* 0x000fe20003800200 */
[----:B------:R-:W-:-:S04]  /*08c0*/  LOP3.LUT R26, R2, 0x7, RZ, 0xc0, !PT ;  /* 0x00000007021a7812 */ /* 0x000fc800078ec0ff */
[----:B------:R-:W-:-:S07]  /*08d0*/  ISETP.NE.AND P0, PT, R26, RZ, PT ;  /* 0x000000ff1a00720c */ /* 0x000fce0003f05270 */
[----:B------:R-:W-:Y:S06]  /*08e0*/  @!P1 BRA `(.L_x_8) ;  /* 0x0000000000cc9947 */ /* 0x000fec0003800000 */
[----:B------:R-:W0:Y:S02]  /*08f0*/  LDC.64 R16, c[0x0][0x390] ;  /* 0x0000e400ff107b82 */ /* 0x000e240000000a00 */
[----:B0-----:R-:W-:-:S05]  /*0900*/  IMAD.WIDE R16, R4, 0x4, R16 ;  /* 0x0000000404107825 */ /* 0x001fca00078e0210 */
[----:B------:R-:W2:Y:S04]  /*0910*/  LDG.E R19, desc[UR4][R16.64] ;  /* 0x0000000410137981 */ /* 0x000ea8000c1e1900 */
[----:B------:R-:W3:Y:S04]  /*0920*/  LDG.E R21, desc[UR4][R16.64+0x4] ;  /* 0x0000040410157981 */ /* 0x000ee8000c1e1900 */
[----:B------:R-:W4:Y:S04]  /*0930*/  LDG.E R23, desc[UR4][R16.64+0x8] ;  /* 0x0000080410177981 */ /* 0x000f28000c1e1900 */
[----:B------:R-:W5:Y:S04]  /*0940*/  LDG.E R25, desc[UR4][R16.64+0xc] ;  /* 0x00000c0410197981 */ /* 0x000f68000c1e1900 */
[----:B------:R-:W5:Y:S04]  /*0950*/  LDG.E R15, desc[UR4][R16.64+0x10] ;  /* 0x00001004100f7981 */ /* 0x000f68000c1e1900 */
[----:B------:R-:W5:Y:S04]  /*0960*/  LDG.E R9, desc[UR4][R16.64+0x14] ;  /* 0x0000140410097981 */ /* 0x000f68000c1e1900 */
[----:B------:R-:W5:Y:S04]  /*0970*/  LDG.E R3, desc[UR4][R16.64+0x18] ;  /* 0x0000180410037981 */ /* 0x000f68000c1e1900 */
[----:B------:R0:W5:Y:S01]  /*0980*/  LDG.E R7, desc[UR4][R16.64+0x1c] ;  /* 0x00001c0410077981 */ /* 0x000162000c1e1900 */
[----:B--2---:R-:W-:-:S04]  /*0990*/  IMAD.WIDE R18, R19, 0x4, R10 ;  /* 0x0000000413127825 */ /* 0x004fc800078e020a */
[--C-:B---3--:R-:W-:Y:S01]  /*09a0*/  IMAD.WIDE R20, R21, 0x4, R10.reuse ;  /* 0x0000000415147825 */ /* 0x108fe200078e020a */
[----:B------:R1:W2:Y:S04]  /*09b0*/  LDG.E R0, desc[UR4][R18.64] ;  /* 0x0000000412007981 */ /* 0x0002a8000c1e1900 */
[----:B------:R3:W2:Y:S01]  /*09c0*/  LDG.E R6, desc[UR4][R20.64] ;  /* 0x0000000414067981 */ /* 0x0006a2000c1e1900 */
[----:B----4-:R-:W-:-:S04]  /*09d0*/  IMAD.WIDE R22, R23, 0x4, R10 ;  /* 0x0000000417167825 */ /* 0x010fc800078e020a */
[--C-:B-----5:R-:W-:Y:S01]  /*09e0*/  IMAD.WIDE R24, R25, 0x4, R10.reuse ;  /* 0x0000000419187825 */ /* 0x120fe200078e020a */
[----:B------:R-:W4:Y:S04]  /*09f0*/  LDG.E R8, desc[UR4][R22.64] ;  /* 0x0000000416087981 */ /* 0x000f28000c1e1900 */
[----:B------:R-:W5:Y:S01]  /*0a00*/  LDG.E R14, desc[UR4][R24.64] ;  /* 0x00000004180e7981 */ /* 0x000f62000c1e1900 */
[----:B------:R-:W-:-:S04]  /*0a10*/  IMAD.WIDE R28, R15, 0x4, R10 ;  /* 0x000000040f1c7825 */ /* 0x000fc800078e020a */
[--C-:B0-----:R-:W-:Y:S02]  /*0a20*/  IMAD.WIDE R16, R9, 0x4, R10.reuse ;  /* 0x0000000409107825 */ /* 0x101fe400078e020a */
[----:B------:R-:W5:Y:S02]  /*0a30*/  LDG.E R28, desc[UR4][R28.64] ;  /* 0x000000041c1c7981 */ /* 0x000f64000c1e1900 */
[--C-:B-1----:R-:W-:Y:S02]  /*0a40*/  IMAD.WIDE R18, R3, 0x4, R10.reuse ;  /* 0x0000000403127825 */ /* 0x102fe400078e020a */
[----:B------:R-:W5:Y:S02]  /*0a50*/  LDG.E R16, desc[UR4][R16.64] ;  /* 0x0000000410107981 */ /* 0x000f64000c1e1900 */
[----:B---3--:R-:W-:Y:S02]  /*0a60*/  IMAD.WIDE R20, R7, 0x4, R10 ;  /* 0x0000000407147825 */ /* 0x008fe400078e020a */
[----:B------:R-:W3:Y:S04]  /*0a70*/  LDG.E R18, desc[UR4][R18.64] ;  /* 0x0000000412127981 */ /* 0x000ee8000c1e1900 */
[----:B------:R-:W3:Y:S01]  /*0a80*/  LDG.E R20, desc[UR4][R20.64] ;  /* 0x0000000414147981 */ /* 0x000ee2000c1e1900 */
[----:B------:R-:W-:Y:S01]  /*0a90*/  VIADD R4, R4, 0x8 ;  /* 0x0000000804047836 */ /* 0x000fe20000000000 */
[----:B--2---:R-:W-:-:S02]  /*0aa0*/  FSETP.NEU.AND P2, PT, R0, RZ, PT ;  /* 0x000000ff0000720b */ /* 0x004fc40003f4d000 */
[----:B------:R-:W-:Y:S02]  /*0ab0*/  IADD3 R0, PT, PT, R5, 0x1, RZ ;  /* 0x0000000105007810 */ /* 0x000fe40007ffe0ff */
[----:B------:R-:W-:-:S09]  /*0ac0*/  FSETP.NEU.AND P1, PT, R6, RZ, PT ;  /* 0x000000ff0600720b */ /* 0x000fd20003f2d000 */
[----:B------:R-:W-:Y:S01]  /*0ad0*/  @!P2 IMAD.MOV R0, RZ, RZ, R5 ;  /* 0x000000ffff00a224 */ /* 0x000fe200078e0205 */
[----:B----4-:R-:W-:-:S04]  /*0ae0*/  FSETP.NEU.AND P2, PT, R8, RZ, PT ;  /* 0x000000ff0800720b */ /* 0x010fc80003f4d000 */
[----:B------:R-:W-:Y:S01]  /*0af0*/  IADD3 R3, PT, PT, R0, 0x1, RZ ;  /* 0x0000000100037810 */ /* 0x000fe20007ffe0ff */
[----:B------:R-:W-:Y:S01]  /*0b00*/  @!P1 IMAD.MOV R3, RZ, RZ, R0 ;  /* 0x000000ffff039224 */ /* 0x000fe200078e0200 */
[----:B-----5:R-:W-:-:S04]  /*0b10*/  FSETP.NEU.AND P1, PT, R14, RZ, PT ;  /* 0x000000ff0e00720b */ /* 0x020fc80003f2d000 */
[----:B------:R-:W-:-:S03]  /*0b20*/  IADD3 R0, PT, PT, R3, 0x1, RZ ;  /* 0x0000000103007810 */ /* 0x000fc60007ffe0ff */
[----:B------:R-:W-:Y:S01]  /*0b30*/  @!P2 IMAD.MOV R0, RZ, RZ, R3 ;  /* 0x000000ffff00a224 */ /* 0x000fe200078e0203 */
[----:B------:R-:W-:-:S04]  /*0b40*/  FSETP.NEU.AND P2, PT, R28, RZ, PT ;  /* 0x000000ff1c00720b */ /* 0x000fc80003f4d000 */
[----:B------:R-:W-:Y:S01]  /*0b50*/  IADD3 R3, PT, PT, R0, 0x1, RZ ;  /* 0x0000000100037810 */ /* 0x000fe20007ffe0ff */
[----:B------:R-:W-:Y:S01]  /*0b60*/  @!P1 IMAD.MOV R3, RZ, RZ, R0 ;  /* 0x000000ffff039224 */ /* 0x000fe200078e0200 */
[----:B------:R-:W-:-:S04]  /*0b70*/  FSETP.NEU.AND P1, PT, R16, RZ, PT ;  /* 0x000000ff1000720b */ /* 0x000fc80003f2d000 */
[----:B------:R-:W-:-:S03]  /*0b80*/  IADD3 R0, PT, PT, R3, 0x1, RZ ;  /* 0x0000000103007810 */ /* 0x000fc60007ffe0ff */
[----:B------:R-:W-:Y:S01]  /*0b90*/  @!P2 IMAD.MOV R0, RZ, RZ, R3 ;  /* 0x000000ffff00a224 */ /* 0x000fe200078e0203 */
[----:B---3--:R-:W-:-:S04]  /*0ba0*/  FSETP.NEU.AND P2, PT, R18, RZ, PT ;  /* 0x000000ff1200720b */ /* 0x008fc80003f4d000 */
[----:B------:R-:W-:Y:S01]  /*0bb0*/  IADD3 R3, PT, PT, R0, 0x1, RZ ;  /* 0x0000000100037810 */ /* 0x000fe20007ffe0ff */
[----:B------:R-:W-:Y:S01]  /*0bc0*/  @!P1 IMAD.MOV R3, RZ, RZ, R0 ;  /* 0x000000ffff039224 */ /* 0x000fe200078e0200 */
[----:B------:R-:W-:-:S04]  /*0bd0*/  FSETP.NEU.AND P1, PT, R20, RZ, PT ;  /* 0x000000ff1400720b */ /* 0x000fc80003f2d000 */
[----:B------:R-:W-:-:S03]  /*0be0*/  IADD3 R0, PT, PT, R3, 0x1, RZ ;  /* 0x0000000103007810 */ /* 0x000fc60007ffe0ff */
[----:B------:R-:W-:-:S05]  /*0bf0*/  @!P2 IMAD.MOV R0, RZ, RZ, R3 ;  /* 0x000000ffff00a224 */ /* 0x000fca00078e0203 */
[C---:B------:R-:W-:Y:S02]  /*0c00*/  IADD3 R5, PT, PT, R0.reuse, 0x1, RZ ;  /* 0x0000000100057810 */ /* 0x040fe40007ffe0ff */
[----:B------:R-:W-:-:S07]  /*0c10*/  @!P1 IADD3 R5, PT, PT, R0, RZ, RZ ;  /* 0x000000ff00059210 */ /* 0x000fce0007ffe0ff */
.L_x_8:
[----:B------:R-:W-:Y:S05]  /*0c20*/  BSYNC.RECONVERGENT B2 ;  /* 0x0000000000027941 */ /* 0x000fea0003800200 */
.L_x_7:
        /* <DEDUP_REMOVED lines=11> */
[----:B------:R-:W5:Y:S01]  /*0ce0*/  LDG.E R19, desc[UR4][R6.64+0xc] ;  /* 0x00000c0406137981 */ /* 0x000f62000c1e1900 */
[----:B--2---:R-:W-:-:S04]  /*0cf0*/  IMAD.WIDE R8, R9, 0x4, R10 ;  /* 0x0000000409087825 */ /* 0x004fc800078e020a */
[--C-:B---3--:R-:W-:Y:S02]  /*0d00*/  IMAD.WIDE R14, R15, 0x4, R10.reuse ;  /* 0x000000040f0e7825 */ /* 0x108fe400078e020a */
[----:B------:R-:W2:Y:S02]  /*0d10*/  LDG.E R8, desc[UR4][R8.64] ;  /* 0x0000000408087981 */ /* 0x000ea4000c1e1900 */
[--C-:B----4-:R-:W-:Y:S02]  /*0d20*/  IMAD.WIDE R16, R17, 0x4, R10.reuse ;  /* 0x0000000411107825 */ /* 0x110fe400078e020a */
[----:B------:R-:W3:Y:S02]  /*0d30*/  LDG.E R14, desc[UR4][R14.64] ;  /* 0x000000040e0e7981 */ /* 0x000ee4000c1e1900 */
[----:B-----5:R-:W-:Y:S02]  /*0d40*/  IMAD.WIDE R18, R19, 0x4, R10 ;  /* 0x0000000413127825 */ /* 0x020fe400078e020a */
[----:B------:R-:W4:Y:S04]  /*0d50*/  LDG.E R16, desc[UR4][R16.64] ;  /* 0x0000000410107981 */ /* 0x000f28000c1e1900 */
[----:B------:R-:W5:Y:S01]  /*0d60*/  LDG.E R18, desc[UR4][R18.64] ;  /* 0x0000000412127981 */ /* 0x000f62000c1e1900 */
[----:B------:R-:W-:Y:S01]  /*0d70*/  VIADD R0, R5, 0x1 ;  /* 0x0000000105007836 */ /* 0x000fe20000000000 */
[----:B------:R-:W-:-:S02]  /*0d80*/  IADD3 R4, PT, PT, R4, 0x4, RZ ;  /* 0x0000000404047810 */ /* 0x000fc40007ffe0ff */
[----:B--2---:R-:W-:Y:S02]  /*0d90*/  FSETP.NEU.AND P2, PT, R8, RZ, PT ;  /* 0x000000ff0800720b */ /* 0x004fe40003f4d000 */
[----:B---3--:R-:W-:-:S11]  /*0da0*/  FSETP.NEU.AND P1, PT, R14, RZ, PT ;  /* 0x000000ff0e00720b */ /* 0x008fd60003f2d000 */
[----:B------:R-:W-:Y:S02]  /*0db0*/  @!P2 IADD3 R0, PT, PT, R5, RZ, RZ ;  /* 0x000000ff0500a210 */ /* 0x000fe40007ffe0ff */
[----:B----4-:R-:W-:-:S03]  /*0dc0*/  FSETP.NEU.AND P2, PT, R16, RZ, PT ;  /* 0x000000ff1000720b */ /* 0x010fc60003f4d000 */
[C---:B------:R-:W-:Y:S01]  /*0dd0*/  VIADD R3, R0.reuse, 0x1 ;  /* 0x0000000100037836 */ /* 0x040fe20000000000 */
[----:B------:R-:W-:Y:S02]  /*0de0*/  @!P1 IADD3 R3, PT, PT, R0, RZ, RZ ;  /* 0x000000ff00039210 */ /* 0x000fe40007ffe0ff */
[----:B-----5:R-:W-:-:S03]  /*0df0*/  FSETP.NEU.AND P1, PT, R18, RZ, PT ;  /* 0x000000ff1200720b */ /* 0x020fc60003f2d000 */
[----:B------:R-:W-:-:S04]  /*0e00*/  VIADD R0, R3, 0x1 ;  /* 0x0000000103007836 */ /* 0x000fc80000000000 */
[----:B------:R-:W-:-:S05]  /*0e10*/  @!P2 IADD3 R0, PT, PT, R3, RZ, RZ ;  /* 0x000000ff0300a210 */ /* 0x000fca0007ffe0ff */
[----:B------:R-:W-:Y:S02]  /*0e20*/  VIADD R5, R0, 0x1 ;  /* 0x0000000100057836 */ /* 0x000fe40000000000 */
[----:B------:R-:W-:-:S07]  /*0e30*/  @!P1 IMAD.MOV R5, RZ, RZ, R0 ;  /* 0x000000ffff059224 */ /* 0x000fce00078e0200 */
.L_x_10:
[----:B------:R-:W-:Y:S05]  /*0e40*/  BSYNC.RECONVERGENT B2 ;  /* 0x0000000000027941 */ /* 0x000fea0003800200 */
.L_x_9:
[----:B------:R-:W-:Y:S05]  /*0e50*/  @!P0 BRA `(.L_x_6) ;  /* 0x0000000000388947 */ /* 0x000fea0003800000 */
[----:B------:R-:W0:Y:S01]  /*0e60*/  LDC.64 R8, c[0x0][0x390] ;  /* 0x0000e400ff087b82 */ /* 0x000e220000000a00 */
[----:B------:R-:W-:-:S07]  /*0e70*/  IADD3 R0, PT, PT, -R2, RZ, RZ ;  /* 0x000000ff02007210 */ /* 0x000fce0007ffe1ff */
.L_x_11:
[----:B0-----:R-:W-:-:S06]  /*0e80*/  IMAD.WIDE R2, R4, 0x4, R8 ;  /* 0x0000000404027825 */ /* 0x001fcc00078e0208 */
[----:B------:R-:W2:Y:S02]  /*0e90*/  LDG.E R3, desc[UR4][R2.64] ;  /* 0x0000000402037981 */ /* 0x000ea4000c1e1900 */
[----:B--2---:R-:W-:-:S06]  /*0ea0*/  IMAD.WIDE R6, R3, 0x4, R10 ;  /* 0x0000000403067825 */ /* 0x004fcc00078e020a */
[----:B------:R-:W2:Y:S01]  /*0eb0*/  LDG.E R6, desc[UR4][R6.64] ;  /* 0x0000000406067981 */ /* 0x000ea2000c1e1900 */
[----:B------:R-:W-:Y:S01]  /*0ec0*/  VIADD R0, R0, 0x1 ;  /* 0x0000000100007836 */ /* 0x000fe20000000000 */
[----:B------:R-:W-:Y:S02]  /*0ed0*/  IADD3 R14, PT, PT, R5, 0x1, RZ ;  /* 0x00000001050e7810 */ /* 0x000fe40007ffe0ff */
[----:B------:R-:W-:Y:S02]  /*0ee0*/  IADD3 R4, PT, PT, R4, 0x1, RZ ;  /* 0x0000000104047810 */ /* 0x000fe40007ffe0ff */
[----:B------:R-:W-:Y:S02]  /*0ef0*/  ISETP.NE.AND P1, PT, R0, RZ, PT ;  /* 0x000000ff0000720c */ /* 0x000fe40003f25270 */
[----:B--2---:R-:W-:-:S13]  /*0f00*/  FSETP.NEU.AND P0, PT, R6, RZ, PT ;  /* 0x000000ff0600720b */ /* 0x004fda0003f0d000 */
[----:B------:R-:W-:-:S04]  /*0f10*/  @!P0 IMAD.MOV R14, RZ, RZ, R5 ;  /* 0x000000ffff0e8224 */ /* 0x000fc800078e0205 */
[----:B------:R-:W-:Y:S01]  /*0f20*/  IMAD.MOV.U32 R5, RZ, RZ, R14 ;  /* 0x000000ffff057224 */ /* 0x000fe200078e000e */
[----:B------:R-:W-:Y:S06]  /*0f30*/  @P1 BRA `(.L_x_11) ;  /* 0xfffffffc00d01947 */ /* 0x000fec000383ffff */
.L_x_6:
[----:B------:R-:W-:Y:S05]  /*0f40*/  BSYNC.RECONVERGENT B1 ;  /* 0x0000000000017941 */ /* 0x000fea0003800200 */
.L_x_5:
[----:B------:R-:W-:-:S07]  /*0f50*/  I2FP.F32.U32 R0, R5 ;  /* 0x0000000500007245 */ /* 0x000fce0000201000 */
.L_x_1:
[----:B------:R-:W-:Y:S05]  /*0f60*/  BSYNC.RECONVERGENT B0 ;  /* 0x0000000000007941 */ /* 0x000fea0003800200 */
.L_x_0:
[----:B------:R-:W0:Y:S02]  /*0f70*/  LDCU UR6, c[0x0][0x39c] ;  /* 0x00007380ff0677ac */ /* 0x000e240008000800 */
[----:B0-----:R-:W-:-:S05]  /*0f80*/  FMUL R3, RZ, UR6 ;  /* 0x00000006ff037c20 */ /* 0x001fca0008400000 */
[----:B------:R-:W-:-:S13]  /*0f90*/  FSETP.GTU.AND P0, PT, R3, R0, PT ;  /* 0x000000000300720b */ /* 0x000fda0003f0c000 */
[----:B------:R-:W-:Y:S05]  /*0fa0*/  @P0 EXIT ;  /* 0x000000000000094d */ /* 0x000fea0003800000 */
[----:B------:R-:W-:-:S05]  /*0fb0*/  HFMA2 R3, -RZ, RZ, 1.875, 0 ;  /* 0x3f800000ff037431 */ /* 0x000fca00000001ff */
[----:B------:R-:W-:Y:S01]  /*0fc0*/  STG.E desc[UR4][R12.64], R3 ;  /* 0x000000030c007986 */ /* 0x000fe2000c101904 */
[----:B------:R-:W-:Y:S05]  /*0fd0*/  EXIT ;  /* 0x000000000000794d */ /* 0x000fea0003800000 */
.L_x_12:
[----:B------:R-:W-:-:S00]  /*0fe0*/  BRA `(.L_x_12) ;  /* 0xfffffffc00fc7947 */ /* 0x000fc0000383ffff */
[----:B------:R-:W-:-:S00]  /*0ff0*/  NOP ;  /* 0x0000000000007918 */ /* 0x000fc00000000000 */
        /* <DEDUP_REMOVED lines=8> */
.L_x_13:


//--------------------- .nv.shared.reserved.0     --------------------------
	.section	.nv.shared.reserved.0,"aw",@nobits
	.weak		__nv_reservedSMEM_offset_0_alias
	.size		__nv_reservedSMEM_offset_0_alias, 0, 64
	.other		__nv_reservedSMEM_offset_0_alias,@"STO_CUDA_RESERVED_SHARED STV_DEFAULT"
__nv_reservedSMEM_offset_0_alias:
	.zero		0
	.zero		64


//--------------------- .nv.constant0._Z18stratify_none_getDPfPiS0_ifS_ --------------------------
	.section	.nv.constant0._Z18stratify_none_getDPfPiS0_ifS_,"a",@progbits
	.sectionflags	@""
	.align	4
.nv.constant0._Z18stratify_none_getDPfPiS0_ifS_:
	.zero		936


//--------------------- SYMBOLS --------------------------

	.type		.nv.reservedSmem.offset0,@object
	.size		.nv.reservedSmem.offset0,0x4
